//
// Generated by NVIDIA NVVM Compiler
//
// Compiler Build ID: CL-36424714
// Cuda compilation tools, release 13.0, V13.0.88
// Based on NVVM 20.0.0
//

.version 9.0
.target sm_100
.address_size 64

	// .globl	_Z9FindNormWPfS_i
.extern .shared .align 16 .b8 sdata[];

.visible .entry _Z9FindNormWPfS_i(
	.param .u64 .ptr .align 1 _Z9FindNormWPfS_i_param_0,
	.param .u64 .ptr .align 1 _Z9FindNormWPfS_i_param_1,
	.param .u32 _Z9FindNormWPfS_i_param_2
)
{
	.reg .pred 	%p<6>;
	.reg .b32 	%r<15>;
	.reg .b32 	%f<9>;
	.reg .b64 	%rd<7>;

	ld.param.u64 	%rd1, [_Z9FindNormWPfS_i_param_0];
	ld.param.u64 	%rd2, [_Z9FindNormWPfS_i_param_1];
	ld.param.u32 	%r7, [_Z9FindNormWPfS_i_param_2];
	mov.u32 	%r1, %tid.x;
	mov.u32 	%r8, %ctaid.x;
	mov.u32 	%r14, %ntid.x;
	mad.lo.s32 	%r3, %r8, %r14, %r1;
	setp.ge.u32 	%p1, %r3, %r7;
	shl.b32 	%r9, %r1, 2;
	mov.u32 	%r10, sdata;
	add.s32 	%r4, %r10, %r9;
	@%p1 bra 	$L__BB0_2;
	cvta.to.global.u64 	%rd3, %rd1;
	mul.wide.u32 	%rd4, %r3, 4;
	add.s64 	%rd5, %rd3, %rd4;
	ld.global.f32 	%f1, [%rd5];
	st.shared.f32 	[%r4], %f1;
	bra.uni 	$L__BB0_3;
$L__BB0_2:
	mov.b32 	%r11, 0;
	st.shared.u32 	[%r4], %r11;
$L__BB0_3:
	bar.sync 	0;
	ld.shared.f32 	%f2, [%r4];
	mul.f32 	%f3, %f2, %f2;
	st.shared.f32 	[%r4], %f3;
	bar.sync 	0;
	setp.lt.u32 	%p2, %r14, 2;
	@%p2 bra 	$L__BB0_7;
$L__BB0_4:
	shr.u32 	%r6, %r14, 1;
	setp.ge.u32 	%p3, %r1, %r6;
	@%p3 bra 	$L__BB0_6;
	ld.shared.f32 	%f4, [%r4];
	shl.b32 	%r12, %r6, 2;
	add.s32 	%r13, %r4, %r12;
	ld.shared.f32 	%f5, [%r13];
	add.f32 	%f6, %f4, %f5;
	st.shared.f32 	[%r4], %f6;
$L__BB0_6:
	bar.sync 	0;
	setp.gt.u32 	%p4, %r14, 3;
	mov.u32 	%r14, %r6;
	@%p4 bra 	$L__BB0_4;
$L__BB0_7:
	setp.ne.s32 	%p5, %r1, 0;
	@%p5 bra 	$L__BB0_9;
	ld.shared.f32 	%f7, [sdata];
	cvta.to.global.u64 	%rd6, %rd2;
	atom.global.add.f32 	%f8, [%rd6], %f7;
$L__BB0_9:
	ret;

}


// ===== COMPILED SASS (sm_100) =====

	.target	sm_100

	.elftype	@"ET_EXEC"


//--------------------- .note.nv.tkinfo           --------------------------
	.section	.note.nv.tkinfo,"",@"SHT_NOTE"
	.sectionflags	@"SHF_NOTE_NV_TKINFO"
	.tkinfo
        /*0018*/ 	.word	0x00000002
        /*0030*/ 	.string	""
        /*0030*/ 	.string	"ptxas"
        /*0030*/ 	.string	"Cuda compilation tools, release 13.0, V13.0.88"
        /*0030*/ 	.string	"Build cuda_13.0.r13.0/compiler.36424714_0"
        /*0030*/ 	.string	"-arch sm_100 -m 64 "



//--------------------- .note.nv.cuinfo           --------------------------
	.section	.note.nv.cuinfo,"",@"SHT_NOTE"
	.sectionflags	@"SHF_NOTE_NV_CUINFO"
        /*0018*/ 	.short	0x0002
        /*001a*/ 	.short	0x0064
        /*001c*/ 	.short	0x0082
	.zero		2


//--------------------- .nv.info                  --------------------------
	.section	.nv.info,"",@"SHT_CUDA_INFO"
	.align	4


	//----- nvinfo : EIATTR_REGCOUNT
	.align		4
        /*0000*/ 	.byte	0x04, 0x2f
        /*0002*/ 	.short	(.L_1 - .L_0)
	.align		4
.L_0:
        /*0004*/ 	.word	index@(_Z9FindNormWPfS_i)
        /*0008*/ 	.word	0x0000000a


	//----- nvinfo : EIATTR_FRAME_SIZE
	.align		4
.L_1:
        /*000c*/ 	.byte	0x04, 0x11
        /*000e*/ 	.short	(.L_3 - .L_2)
	.align		4
.L_2:
        /*0010*/ 	.word	index@(_Z9FindNormWPfS_i)
        /*0014*/ 	.word	0x00000000


	//----- nvinfo : EIATTR_MIN_STACK_SIZE
	.align		4
.L_3:
        /*0018*/ 	.byte	0x04, 0x12
        /*001a*/ 	.short	(.L_5 - .L_4)
	.align		4
.L_4:
        /*001c*/ 	.word	index@(_Z9FindNormWPfS_i)
        /*0020*/ 	.word	0x00000000
.L_5:


//--------------------- .nv.compat                --------------------------
	.section	.nv.compat,"",@"SHT_CUDA_COMPAT_INFO"
	.align	4
        /*0000*/ 	.byte	0x02, 0x09, 0x00, 0x00, 0x02, 0x02, 0x01, 0x00, 0x02, 0x05, 0x05, 0x00, 0x03, 0x07, 0x01, 0x01
        /*0010*/ 	.byte	0x02, 0x03, 0x00, 0x00, 0x02, 0x06, 0x01, 0x00, 0x04, 0x0b, 0x08, 0x00, 0x09, 0x00, 0x00, 0x00
        /*0020*/ 	.byte	0x00, 0x00, 0x00, 0x00


//--------------------- .nv.info._Z9FindNormWPfS_i --------------------------
	.section	.nv.info._Z9FindNormWPfS_i,"",@"SHT_CUDA_INFO"
	.sectionflags	@""
	.align	4


	//----- nvinfo : EIATTR_CUDA_API_VERSION
	.align		4
        /*0000*/ 	.byte	0x04, 0x37
        /*0002*/ 	.short	(.L_7 - .L_6)
.L_6:
        /*0004*/ 	.word	0x00000082


	//----- nvinfo : EIATTR_KPARAM_INFO
	.align		4
.L_7:
        /*0008*/ 	.byte	0x04, 0x17
        /*000a*/ 	.short	(.L_9 - .L_8)
.L_8:
        /*000c*/ 	.word	0x00000000
        /*0010*/ 	.short	0x0002
        /*0012*/ 	.short	0x0010
        /*0014*/ 	.byte	0x00, 0xf0, 0x11, 0x00


	//----- nvinfo : EIATTR_KPARAM_INFO
	.align		4
.L_9:
        /*0018*/ 	.byte	0x04, 0x17
        /*001a*/ 	.short	(.L_11 - .L_10)
.L_10:
        /*001c*/ 	.word	0x00000000
        /*0020*/ 	.short	0x0001
        /*0022*/ 	.short	0x0008
        /*0024*/ 	.byte	0x00, 0xf5, 0x21, 0x00


	//----- nvinfo : EIATTR_KPARAM_INFO
	.align		4
.L_11:
        /*0028*/ 	.byte	0x04, 0x17
        /*002a*/ 	.short	(.L_13 - .L_12)
.L_12:
        /*002c*/ 	.word	0x00000000
        /*0030*/ 	.short	0x0000
        /*0032*/ 	.short	0x0000
        /*0034*/ 	.byte	0x00, 0xf5, 0x21, 0x00


	//----- nvinfo : EIATTR_SPARSE_MMA_MASK
	.align		4
.L_13:
        /*0038*/ 	.byte	0x03, 0x50
        /*003a*/ 	.short	0x0000


	//----- nvinfo : EIATTR_MAXREG_COUNT
	.align		4
        /*003c*/ 	.byte	0x03, 0x1b
        /*003e*/ 	.short	0x00ff


	//----- nvinfo : EIATTR_NUM_BARRIERS
	.align		4
        /*0040*/ 	.byte	0x02, 0x4c
        /*0042*/ 	.byte	0x01
	.zero		1


	//----- nvinfo : EIATTR_MERCURY_ISA_VERSION
	.align		4
        /*0044*/ 	.byte	0x03, 0x5f
        /*0046*/ 	.short	0x0101


	//----- nvinfo : EIATTR_VRC_CTA_INIT_COUNT
	.align		4
        /*0048*/ 	.byte	0x02, 0x4a
	.zero		1
	.zero		1


	//----- nvinfo : EIATTR_EXIT_INSTR_OFFSETS
	.align		4
        /*004c*/ 	.byte	0x04, 0x1c
        /*004e*/ 	.short	(.L_15 - .L_14)


	//   ....[0]....
.L_14:
        /*0050*/ 	.word	0x00000240


	//   ....[1]....
        /*0054*/ 	.word	0x000002b0


	//----- nvinfo : EIATTR_CBANK_PARAM_SIZE
	.align		4
.L_15:
        /*0058*/ 	.byte	0x03, 0x19
        /*005a*/ 	.short	0x0014


	//----- nvinfo : EIATTR_PARAM_CBANK
	.align		4
        /*005c*/ 	.byte	0x04, 0x0a
        /*005e*/ 	.short	(.L_17 - .L_16)
	.align		4
.L_16:
        /*0060*/ 	.word	index@(.nv.constant0._Z9FindNormWPfS_i)
        /*0064*/ 	.short	0x0380
        /*0066*/ 	.short	0x0014


	//----- nvinfo : EIATTR_SW_WAR
	.align		4
.L_17:
        /*0068*/ 	.byte	0x04, 0x36
        /*006a*/ 	.short	(.L_19 - .L_18)
.L_18:
        /*006c*/ 	.word	0x00000008
.L_19:


//--------------------- .nv.callgraph             --------------------------
	.section	.nv.callgraph,"",@"SHT_CUDA_CALLGRAPH"
	.align	4
	.sectionentsize	8
	.align		4
        /*0000*/ 	.word	0x00000000
	.align		4
        /*0004*/ 	.word	0xffffffff
	.align		4
        /*0008*/ 	.word	0x00000000
	.align		4
        /*000c*/ 	.word	0xfffffffe
	.align		4
        /*0010*/ 	.word	0x00000000
	.align		4
        /*0014*/ 	.word	0xfffffffd
	.align		4
        /*0018*/ 	.word	0x00000000
	.align		4
        /*001c*/ 	.word	0xfffffffc


//--------------------- .text._Z9FindNormWPfS_i   --------------------------
	.section	.text._Z9FindNormWPfS_i,"ax",@progbits
	.align	128
        .global         _Z9FindNormWPfS_i
        .type           _Z9FindNormWPfS_i,@function
        .size           _Z9FindNormWPfS_i,(.L_x_3 - _Z9FindNormWPfS_i)
        .other          _Z9FindNormWPfS_i,@"STO_CUDA_ENTRY STV_DEFAULT"
_Z9FindNormWPfS_i:
.text._Z9FindNormWPfS_i:
[----:B------:R-:W-:Y:S01]  /*0000*/  LDC R1, c[0x0][0x37c] ;  /* 0x0000df00ff017b82 */ /* 0x000fe20000000800 */
[----:B------:R-:W0:Y:S07]  /*0010*/  S2R R7, SR_TID.X ;  /* 0x0000000000077919 */ /* 0x000e2e0000002100 */
[----:B------:R-:W0:Y:S01]  /*0020*/  S2UR UR4, SR_CTAID.X ;  /* 0x00000000000479c3 */ /* 0x000e220000002500 */
[----:B------:R-:W1:Y:S01]  /*0030*/  LDCU UR5, c[0x0][0x390] ;  /* 0x00007200ff0577ac */ /* 0x000e620008000800 */
[----:B------:R-:W2:Y:S06]  /*0040*/  LDCU.64 UR6, c[0x0][0x358] ;  /* 0x00006b00ff0677ac */ /* 0x000eac0008000a00 */
[----:B------:R-:W0:Y:S02]  /*0050*/  LDC R4, c[0x0][0x360] ;  /* 0x0000d800ff047b82 */ /* 0x000e240000000800 */
[----:B0-----:R-:W-:-:S05]  /*0060*/  IMAD R5, R4, UR4, R7 ;  /* 0x0000000404057c24 */ /* 0x001fca000f8e0207 */
[----:B-1----:R-:W-:-:S13]  /*0070*/  ISETP.GE.U32.AND P0, PT, R5, UR5, PT ;  /* 0x0000000505007c0c */ /* 0x002fda000bf06070 */
[----:B------:R-:W0:Y:S02]  /*0080*/  @!P0 LDC.64 R2, c[0x0][0x380] ;  /* 0x0000e000ff028b82 */ /* 0x000e240000000a00 */
[----:B0-----:R-:W-:-:S06]  /*0090*/  @!P0 IMAD.WIDE.U32 R2, R5, 0x4, R2 ;  /* 0x0000000405028825 */ /* 0x001fcc00078e0002 */
[----:B--2---:R-:W2:Y:S01]  /*00a0*/  @!P0 LDG.E R3, desc[UR6][R2.64] ;  /* 0x0000000602038981 */ /* 0x004ea2000c1e1900 */
[----:B------:R-:W0:Y:S01]  /*00b0*/  S2UR UR5, SR_CgaCtaId ;  /* 0x00000000000579c3 */ /* 0x000e220000008800 */
[----:B------:R-:W-:Y:S01]  /*00c0*/  UMOV UR4, 0x400 ;  /* 0x0000040000047882 */ /* 0x000fe20000000000 */
[----:B------:R-:W-:Y:S01]  /*00d0*/  ISETP.GE.U32.AND P1, PT, R4, 0x2, PT ;  /* 0x000000020400780c */ /* 0x000fe20003f26070 */
[----:B0-----:R-:W-:-:S06]  /*00e0*/  ULEA UR4, UR5, UR4, 0x18 ;  /* 0x0000000405047291 */ /* 0x001fcc000f8ec0ff */
[----:B------:R-:W-:-:S05]  /*00f0*/  LEA R0, R7, UR4, 0x2 ;  /* 0x0000000407007c11 */ /* 0x000fca000f8e10ff */
[----:B--2---:R-:W-:Y:S04]  /*0100*/  @!P0 STS [R0], R3 ;  /* 0x0000000300008388 */ /* 0x004fe80000000800 */
[----:B------:R-:W-:Y:S01]  /*0110*/  @P0 STS [R0], RZ ;  /* 0x000000ff00000388 */ /* 0x000fe20000000800 */
[----:B------:R-:W-:Y:S01]  /*0120*/  BAR.SYNC.DEFER_BLOCKING 0x0 ;  /* 0x0000000000007b1d */ /* 0x000fe20000010000 */
[----:B------:R-:W-:-:S05]  /*0130*/  ISETP.NE.AND P0, PT, R7, RZ, PT ;  /* 0x000000ff0700720c */ /* 0x000fca0003f05270 */
[----:B------:R-:W0:Y:S02]  /*0140*/  LDS R5, [R0] ;  /* 0x0000000000057984 */ /* 0x000e240000000800 */
[----:B0-----:R-:W-:-:S05]  /*0150*/  FMUL R5, R5, R5 ;  /* 0x0000000505057220 */ /* 0x001fca0000400000 */
[----:B------:R0:W-:Y:S01]  /*0160*/  STS [R0], R5 ;  /* 0x0000000500007388 */ /* 0x0001e20000000800 */
[----:B------:R-:W-:Y:S06]  /*0170*/  BAR.SYNC.DEFER_BLOCKING 0x0 ;  /* 0x0000000000007b1d */ /* 0x000fec0000010000 */
[----:B------:R-:W-:Y:S05]  /*0180*/  @!P1 BRA `(.L_x_0) ;  /* 0x00000000002c9947 */ /* 0x000fea0003800000 */
.L_x_1:
[----:B------:R-:W-:-:S04]  /*0190*/  SHF.R.U32.HI R6, RZ, 0x1, R4 ;  /* 0x00000001ff067819 */ /* 0x000fc80000011604 */
[----:B------:R-:W-:-:S13]  /*01a0*/  ISETP.GE.U32.AND P1, PT, R7, R6, PT ;  /* 0x000000060700720c */ /* 0x000fda0003f26070 */
[----:B------:R-:W-:Y:S01]  /*01b0*/  @!P1 IMAD R3, R6, 0x4, R0 ;  /* 0x0000000406039824 */ /* 0x000fe200078e0200 */
[----:B------:R-:W-:Y:S05]  /*01c0*/  @!P1 LDS R2, [R0] ;  /* 0x0000000000029984 */ /* 0x000fea0000000800 */
[----:B------:R-:W0:Y:S02]  /*01d0*/  @!P1 LDS R3, [R3] ;  /* 0x0000000003039984 */ /* 0x000e240000000800 */
[----:B0-----:R-:W-:-:S05]  /*01e0*/  @!P1 FADD R5, R2, R3 ;  /* 0x0000000302059221 */ /* 0x001fca0000000000 */
[----:B------:R1:W-:Y:S01]  /*01f0*/  @!P1 STS [R0], R5 ;  /* 0x0000000500009388 */ /* 0x0003e20000000800 */
[----:B------:R-:W-:Y:S01]  /*0200*/  BAR.SYNC.DEFER_BLOCKING 0x0 ;  /* 0x0000000000007b1d */ /* 0x000fe20000010000 */
[----:B------:R-:W-:Y:S01]  /*0210*/  ISETP.GT.U32.AND P1, PT, R4, 0x3, PT ;  /* 0x000000030400780c */ /* 0x000fe20003f24070 */
[----:B------:R-:W-:-:S12]  /*0220*/  IMAD.MOV.U32 R4, RZ, RZ, R6 ;  /* 0x000000ffff047224 */ /* 0x000fd800078e0006 */
[----:B-1----:R-:W-:Y:S05]  /*0230*/  @P1 BRA `(.L_x_1) ;  /* 0xfffffffc00d41947 */ /* 0x002fea000383ffff */
.L_x_0:
[----:B------:R-:W-:Y:S05]  /*0240*/  @P0 EXIT ;  /* 0x000000000000094d */ /* 0x000fea0003800000 */
[----:B------:R-:W1:Y:S01]  /*0250*/  S2UR UR5, SR_CgaCtaId ;  /* 0x00000000000579c3 */ /* 0x000e620000008800 */
[----:B------:R-:W-:-:S07]  /*0260*/  UMOV UR4, 0x400 ;  /* 0x0000040000047882 */ /* 0x000fce0000000000 */
[----:B------:R-:W2:Y:S01]  /*0270*/  LDC.64 R2, c[0x0][0x388] ;  /* 0x0000e200ff027b82 */ /* 0x000ea20000000a00 */
[----:B-1----:R-:W-:-:S09]  /*0280*/  ULEA UR4, UR5, UR4, 0x18 ;  /* 0x0000000405047291 */ /* 0x002fd2000f8ec0ff */
[----:B0-----:R-:W2:Y:S04]  /*0290*/  LDS R5, [UR4] ;  /* 0x00000004ff057984 */ /* 0x001ea80008000800 */
[----:B--2---:R-:W-:Y:S01]  /*02a0*/  REDG.E.ADD.F32.FTZ.RN.STRONG.GPU desc[UR6][R2.64], R5 ;  /* 0x00000005020079a6 */ /* 0x004fe2000c12f306 */
[----:B------:R-:W-:Y:S05]  /*02b0*/  EXIT ;  /* 0x000000000000794d */ /* 0x000fea0003800000 */
.L_x_2:
[----:B------:R-:W-:-:S00]  /*02c0*/  BRA `(.L_x_2) ;  /* 0xfffffffc00fc7947 */ /* 0x000fc0000383ffff */
[----:B------:R-:W-:-:S00]  /*02d0*/  NOP ;  /* 0x0000000000007918 */ /* 0x000fc00000000000 */
        /* <DEDUP_REMOVED lines=10> */
.L_x_3:


//--------------------- .nv.shared._Z9FindNormWPfS_i --------------------------
	.section	.nv.shared._Z9FindNormWPfS_i,"aw",@nobits
	.sectionflags	@""
	.align	16
	.zero		1024


//--------------------- .nv.shared.reserved.0     --------------------------
	.section	.nv.shared.reserved.0,"aw",@nobits
	.weak		__nv_reservedSMEM_offset_0_alias
	.size		__nv_reservedSMEM_offset_0_alias, 0, 64
	.other		__nv_reservedSMEM_offset_0_alias,@"STO_CUDA_RESERVED_SHARED STV_DEFAULT"
__nv_reservedSMEM_offset_0_alias:
	.zero		0
	.zero		64


//--------------------- .nv.constant0._Z9FindNormWPfS_i --------------------------
	.section	.nv.constant0._Z9FindNormWPfS_i,"a",@progbits
	.sectionflags	@""
	.align	4
.nv.constant0._Z9FindNormWPfS_i:
	.zero		916


//--------------------- SYMBOLS --------------------------

	.type		.nv.reservedSmem.offset0,@object
	.size		.nv.reservedSmem.offset0,0x4
	.type		.nv.reservedSmem.cap,@object
	.size		.nv.reservedSmem.cap,0x4
